//
// Generated by NVIDIA NVVM Compiler
//
// Compiler Build ID: CL-36424714
// Cuda compilation tools, release 13.0, V13.0.88
// Based on NVVM 20.0.0
//

.version 9.0
.target sm_100
.address_size 64

	// .globl	_Z20multiplyLargeNumbersPKhmS0_mPhm

.visible .entry _Z20multiplyLargeNumbersPKhmS0_mPhm(
	.param .u64 .ptr .align 1 _Z20multiplyLargeNumbersPKhmS0_mPhm_param_0,
	.param .u64 _Z20multiplyLargeNumbersPKhmS0_mPhm_param_1,
	.param .u64 .ptr .align 1 _Z20multiplyLargeNumbersPKhmS0_mPhm_param_2,
	.param .u64 _Z20multiplyLargeNumbersPKhmS0_mPhm_param_3,
	.param .u64 .ptr .align 1 _Z20multiplyLargeNumbersPKhmS0_mPhm_param_4,
	.param .u64 _Z20multiplyLargeNumbersPKhmS0_mPhm_param_5
)
{
	.reg .pred 	%p<13>;
	.reg .b16 	%rs<34>;
	.reg .b32 	%r<158>;
	.reg .b64 	%rd<54>;

	ld.param.u64 	%rd5, [_Z20multiplyLargeNumbersPKhmS0_mPhm_param_0];
	ld.param.u32 	%r43, [_Z20multiplyLargeNumbersPKhmS0_mPhm_param_1];
	ld.param.u64 	%rd7, [_Z20multiplyLargeNumbersPKhmS0_mPhm_param_2];
	ld.param.u64 	%rd6, [_Z20multiplyLargeNumbersPKhmS0_mPhm_param_3];
	ld.param.u64 	%rd8, [_Z20multiplyLargeNumbersPKhmS0_mPhm_param_4];
	cvta.to.global.u64 	%rd1, %rd7;
	cvta.to.global.u64 	%rd2, %rd8;
	mov.u32 	%r44, %tid.x;
	mov.u32 	%r45, %ctaid.x;
	mov.u32 	%r46, %ntid.x;
	mul.lo.s32 	%r47, %r46, %r45;
	neg.s32 	%r48, %r47;
	setp.ne.s32 	%p1, %r44, %r48;
	add.s32 	%r140, %r43, -1;
	setp.lt.s32 	%p2, %r140, 0;
	or.pred  	%p3, %p1, %p2;
	@%p3 bra 	$L__BB0_16;
	cvt.u32.u64 	%r2, %rd6;
	add.s32 	%r3, %r2, -1;
	setp.lt.s32 	%p4, %r3, 0;
	@%p4 bra 	$L__BB0_16;
	and.b32  	%r4, %r2, 7;
	add.s32 	%r5, %r4, -1;
	and.b32  	%r6, %r2, 3;
	and.b32  	%r7, %r2, 1;
	add.s32 	%r8, %r2, -4;
	and.b32  	%r49, %r2, -8;
	neg.s32 	%r9, %r49;
	cvta.to.global.u64 	%rd3, %rd5;
$L__BB0_3:
	mov.u32 	%r10, %r140;
	setp.lt.u32 	%p5, %r3, 7;
	cvt.u64.u32 	%rd9, %r10;
	add.s64 	%rd4, %rd3, %rd9;
	mov.b32 	%r157, 0;
	mov.u32 	%r150, %r3;
	mov.u32 	%r151, %r2;
	@%p5 bra 	$L__BB0_7;
	add.s32 	%r142, %r2, %r10;
	mov.b32 	%r157, 0;
	mov.u32 	%r141, %r9;
	mov.u32 	%r143, %r8;
$L__BB0_5:
	.pragma "nounroll";
	add.s32 	%r53, %r143, 3;
	cvt.s64.s32 	%rd10, %r142;
	ld.global.u8 	%rs1, [%rd4];
	cvt.u64.u32 	%rd11, %r53;
	add.s64 	%rd12, %rd1, %rd11;
	ld.global.u8 	%rs2, [%rd12];
	mul.wide.u16 	%r54, %rs2, %rs1;
	add.s64 	%rd13, %rd2, %rd10;
	ld.global.u8 	%r55, [%rd13];
	add.s32 	%r56, %r157, %r55;
	add.s32 	%r57, %r56, %r54;
	st.global.u8 	[%rd13], %r57;
	shr.u32 	%r58, %r57, 8;
	add.s32 	%r59, %r143, 2;
	ld.global.u8 	%rs3, [%rd4];
	cvt.u64.u32 	%rd14, %r59;
	add.s64 	%rd15, %rd1, %rd14;
	ld.global.u8 	%rs4, [%rd15];
	mul.wide.u16 	%r60, %rs4, %rs3;
	ld.global.u8 	%r61, [%rd13+-1];
	add.s32 	%r62, %r58, %r61;
	add.s32 	%r63, %r62, %r60;
	st.global.u8 	[%rd13+-1], %r63;
	shr.u32 	%r64, %r63, 8;
	add.s32 	%r65, %r143, 1;
	ld.global.u8 	%rs5, [%rd4];
	cvt.u64.u32 	%rd16, %r65;
	add.s64 	%rd17, %rd1, %rd16;
	ld.global.u8 	%rs6, [%rd17];
	mul.wide.u16 	%r66, %rs6, %rs5;
	ld.global.u8 	%r67, [%rd13+-2];
	add.s32 	%r68, %r64, %r67;
	add.s32 	%r69, %r68, %r66;
	st.global.u8 	[%rd13+-2], %r69;
	shr.u32 	%r70, %r69, 8;
	add.s32 	%r71, %r143, -4;
	ld.global.u8 	%rs7, [%rd4];
	cvt.u64.u32 	%rd18, %r143;
	add.s64 	%rd19, %rd1, %rd18;
	ld.global.u8 	%rs8, [%rd19];
	mul.wide.u16 	%r72, %rs8, %rs7;
	ld.global.u8 	%r73, [%rd13+-3];
	add.s32 	%r74, %r70, %r73;
	add.s32 	%r75, %r74, %r72;
	st.global.u8 	[%rd13+-3], %r75;
	shr.u32 	%r76, %r75, 8;
	add.s32 	%r77, %r143, -1;
	ld.global.u8 	%rs9, [%rd4];
	cvt.u64.u32 	%rd20, %r77;
	add.s64 	%rd21, %rd1, %rd20;
	ld.global.u8 	%rs10, [%rd21];
	mul.wide.u16 	%r78, %rs10, %rs9;
	ld.global.u8 	%r79, [%rd13+-4];
	add.s32 	%r80, %r76, %r79;
	add.s32 	%r81, %r80, %r78;
	st.global.u8 	[%rd13+-4], %r81;
	shr.u32 	%r82, %r81, 8;
	add.s32 	%r83, %r143, -2;
	ld.global.u8 	%rs11, [%rd4];
	cvt.u64.u32 	%rd22, %r83;
	add.s64 	%rd23, %rd1, %rd22;
	ld.global.u8 	%rs12, [%rd23];
	mul.wide.u16 	%r84, %rs12, %rs11;
	ld.global.u8 	%r85, [%rd13+-5];
	add.s32 	%r86, %r82, %r85;
	add.s32 	%r87, %r86, %r84;
	st.global.u8 	[%rd13+-5], %r87;
	shr.u32 	%r88, %r87, 8;
	add.s32 	%r89, %r143, -3;
	ld.global.u8 	%rs13, [%rd4];
	cvt.u64.u32 	%rd24, %r89;
	add.s64 	%rd25, %rd1, %rd24;
	ld.global.u8 	%rs14, [%rd25];
	mul.wide.u16 	%r90, %rs14, %rs13;
	ld.global.u8 	%r91, [%rd13+-6];
	add.s32 	%r92, %r88, %r91;
	add.s32 	%r93, %r92, %r90;
	st.global.u8 	[%rd13+-6], %r93;
	shr.u32 	%r94, %r93, 8;
	ld.global.u8 	%rs15, [%rd4];
	cvt.u64.u32 	%rd26, %r71;
	add.s64 	%rd27, %rd1, %rd26;
	ld.global.u8 	%rs16, [%rd27];
	mul.wide.u16 	%r95, %rs16, %rs15;
	ld.global.u8 	%r96, [%rd13+-7];
	add.s32 	%r97, %r94, %r96;
	add.s32 	%r98, %r97, %r95;
	st.global.u8 	[%rd13+-7], %r98;
	shr.u32 	%r157, %r98, 8;
	add.s32 	%r143, %r143, -8;
	add.s32 	%r142, %r142, -8;
	add.s32 	%r141, %r141, 8;
	setp.ne.s32 	%p6, %r141, 0;
	@%p6 bra 	$L__BB0_5;
	add.s32 	%r150, %r143, 3;
	add.s32 	%r151, %r143, 4;
$L__BB0_7:
	setp.eq.s32 	%p7, %r4, 0;
	@%p7 bra 	$L__BB0_15;
	setp.lt.u32 	%p8, %r5, 3;
	@%p8 bra 	$L__BB0_10;
	add.s32 	%r100, %r151, %r10;
	cvt.s64.s32 	%rd28, %r100;
	ld.global.u8 	%rs17, [%rd4];
	cvt.u64.u32 	%rd29, %r150;
	add.s64 	%rd30, %rd1, %rd29;
	ld.global.u8 	%rs18, [%rd30];
	mul.wide.u16 	%r101, %rs18, %rs17;
	add.s64 	%rd31, %rd2, %rd28;
	ld.global.u8 	%r102, [%rd31];
	add.s32 	%r103, %r157, %r102;
	add.s32 	%r104, %r103, %r101;
	st.global.u8 	[%rd31], %r104;
	shr.u32 	%r105, %r104, 8;
	add.s32 	%r106, %r150, -1;
	add.s32 	%r107, %r150, %r10;
	cvt.s64.s32 	%rd32, %r107;
	ld.global.u8 	%rs19, [%rd4];
	cvt.u64.u32 	%rd33, %r106;
	add.s64 	%rd34, %rd1, %rd33;
	ld.global.u8 	%rs20, [%rd34];
	mul.wide.u16 	%r108, %rs20, %rs19;
	add.s64 	%rd35, %rd2, %rd32;
	ld.global.u8 	%r109, [%rd35];
	add.s32 	%r110, %r105, %r109;
	add.s32 	%r111, %r110, %r108;
	st.global.u8 	[%rd35], %r111;
	shr.u32 	%r112, %r111, 8;
	add.s32 	%r113, %r150, -2;
	ld.global.u8 	%rs21, [%rd4];
	cvt.u64.u32 	%rd36, %r113;
	add.s64 	%rd37, %rd1, %rd36;
	ld.global.u8 	%rs22, [%rd37];
	mul.wide.u16 	%r114, %rs22, %rs21;
	ld.global.u8 	%r115, [%rd35+-1];
	add.s32 	%r116, %r112, %r115;
	add.s32 	%r117, %r116, %r114;
	st.global.u8 	[%rd35+-1], %r117;
	shr.u32 	%r118, %r117, 8;
	add.s32 	%r151, %r150, -3;
	ld.global.u8 	%rs23, [%rd4];
	cvt.u64.u32 	%rd38, %r151;
	add.s64 	%rd39, %rd1, %rd38;
	ld.global.u8 	%rs24, [%rd39];
	mul.wide.u16 	%r119, %rs24, %rs23;
	ld.global.u8 	%r120, [%rd35+-2];
	add.s32 	%r121, %r118, %r120;
	add.s32 	%r122, %r121, %r119;
	st.global.u8 	[%rd35+-2], %r122;
	shr.u32 	%r157, %r122, 8;
	add.s32 	%r150, %r150, -4;
$L__BB0_10:
	setp.eq.s32 	%p9, %r6, 0;
	@%p9 bra 	$L__BB0_15;
	setp.eq.s32 	%p10, %r6, 1;
	@%p10 bra 	$L__BB0_13;
	add.s32 	%r124, %r151, %r10;
	cvt.s64.s32 	%rd40, %r124;
	ld.global.u8 	%rs25, [%rd4];
	cvt.u64.u32 	%rd41, %r150;
	add.s64 	%rd42, %rd1, %rd41;
	ld.global.u8 	%rs26, [%rd42];
	mul.wide.u16 	%r125, %rs26, %rs25;
	add.s64 	%rd43, %rd2, %rd40;
	ld.global.u8 	%r126, [%rd43];
	add.s32 	%r127, %r157, %r126;
	add.s32 	%r128, %r127, %r125;
	st.global.u8 	[%rd43], %r128;
	shr.u32 	%r129, %r128, 8;
	add.s32 	%r151, %r150, -1;
	add.s32 	%r130, %r150, %r10;
	cvt.s64.s32 	%rd44, %r130;
	ld.global.u8 	%rs27, [%rd4];
	cvt.u64.u32 	%rd45, %r151;
	add.s64 	%rd46, %rd1, %rd45;
	ld.global.u8 	%rs28, [%rd46];
	mul.wide.u16 	%r131, %rs28, %rs27;
	add.s64 	%rd47, %rd2, %rd44;
	ld.global.u8 	%r132, [%rd47];
	add.s32 	%r133, %r129, %r132;
	add.s32 	%r134, %r133, %r131;
	st.global.u8 	[%rd47], %r134;
	shr.u32 	%r157, %r134, 8;
	add.s32 	%r150, %r150, -2;
$L__BB0_13:
	setp.eq.s32 	%p11, %r7, 0;
	@%p11 bra 	$L__BB0_15;
	add.s32 	%r135, %r151, %r10;
	cvt.s64.s32 	%rd48, %r135;
	ld.global.u8 	%rs29, [%rd4];
	cvt.u64.u32 	%rd49, %r150;
	add.s64 	%rd50, %rd1, %rd49;
	ld.global.u8 	%rs30, [%rd50];
	mul.wide.u16 	%r136, %rs30, %rs29;
	add.s64 	%rd51, %rd2, %rd48;
	ld.global.u8 	%r137, [%rd51];
	add.s32 	%r138, %r157, %r137;
	add.s32 	%r139, %r138, %r136;
	st.global.u8 	[%rd51], %r139;
	shr.u32 	%r157, %r139, 8;
$L__BB0_15:
	cvt.u16.u32 	%rs31, %r157;
	add.s64 	%rd53, %rd2, %rd9;
	ld.global.u8 	%rs32, [%rd53];
	add.s16 	%rs33, %rs32, %rs31;
	st.global.u8 	[%rd53], %rs33;
	add.s32 	%r140, %r10, -1;
	setp.ne.s32 	%p12, %r10, 0;
	@%p12 bra 	$L__BB0_3;
$L__BB0_16:
	ret;

}


// ===== COMPILED SASS (sm_100) =====

	.target	sm_100

	.elftype	@"ET_EXEC"


//--------------------- .note.nv.tkinfo           --------------------------
	.section	.note.nv.tkinfo,"",@"SHT_NOTE"
	.sectionflags	@"SHF_NOTE_NV_TKINFO"
	.tkinfo
        /*0018*/ 	.word	0x00000002
        /*0030*/ 	.string	""
        /*0030*/ 	.string	"ptxas"
        /*0030*/ 	.string	"Cuda compilation tools, release 13.0, V13.0.88"
        /*0030*/ 	.string	"Build cuda_13.0.r13.0/compiler.36424714_0"
        /*0030*/ 	.string	"-arch sm_100 -m 64 "



//--------------------- .note.nv.cuinfo           --------------------------
	.section	.note.nv.cuinfo,"",@"SHT_NOTE"
	.sectionflags	@"SHF_NOTE_NV_CUINFO"
        /*0018*/ 	.short	0x0002
        /*001a*/ 	.short	0x0064
        /*001c*/ 	.short	0x0082
	.zero		2


//--------------------- .nv.info                  --------------------------
	.section	.nv.info,"",@"SHT_CUDA_INFO"
	.align	4


	//----- nvinfo : EIATTR_REGCOUNT
	.align		4
        /*0000*/ 	.byte	0x04, 0x2f
        /*0002*/ 	.short	(.L_1 - .L_0)
	.align		4
.L_0:
        /*0004*/ 	.word	index@(_Z20multiplyLargeNumbersPKhmS0_mPhm)
        /*0008*/ 	.word	0x00000010


	//----- nvinfo : EIATTR_FRAME_SIZE
	.align		4
.L_1:
        /*000c*/ 	.byte	0x04, 0x11
        /*000e*/ 	.short	(.L_3 - .L_2)
	.align		4
.L_2:
        /*0010*/ 	.word	index@(_Z20multiplyLargeNumbersPKhmS0_mPhm)
        /*0014*/ 	.word	0x00000000


	//----- nvinfo : EIATTR_MIN_STACK_SIZE
	.align		4
.L_3:
        /*0018*/ 	.byte	0x04, 0x12
        /*001a*/ 	.short	(.L_5 - .L_4)
	.align		4
.L_4:
        /*001c*/ 	.word	index@(_Z20multiplyLargeNumbersPKhmS0_mPhm)
        /*0020*/ 	.word	0x00000000
.L_5:


//--------------------- .nv.compat                --------------------------
	.section	.nv.compat,"",@"SHT_CUDA_COMPAT_INFO"
	.align	4
        /*0000*/ 	.byte	0x02, 0x09, 0x00, 0x00, 0x02, 0x02, 0x01, 0x00, 0x02, 0x05, 0x05, 0x00, 0x03, 0x07, 0x01, 0x01
        /*0010*/ 	.byte	0x02, 0x03, 0x00, 0x00, 0x02, 0x06, 0x01, 0x00, 0x04, 0x0b, 0x08, 0x00, 0x09, 0x00, 0x00, 0x00
        /*0020*/ 	.byte	0x00, 0x00, 0x00, 0x00


//--------------------- .nv.info._Z20multiplyLargeNumbersPKhmS0_mPhm --------------------------
	.section	.nv.info._Z20multiplyLargeNumbersPKhmS0_mPhm,"",@"SHT_CUDA_INFO"
	.sectionflags	@""
	.align	4


	//----- nvinfo : EIATTR_CUDA_API_VERSION
	.align		4
        /*0000*/ 	.byte	0x04, 0x37
        /*0002*/ 	.short	(.L_7 - .L_6)
.L_6:
        /*0004*/ 	.word	0x00000082


	//----- nvinfo : EIATTR_KPARAM_INFO
	.align		4
.L_7:
        /*0008*/ 	.byte	0x04, 0x17
        /*000a*/ 	.short	(.L_9 - .L_8)
.L_8:
        /*000c*/ 	.word	0x00000000
        /*0010*/ 	.short	0x0005
        /*0012*/ 	.short	0x0028
        /*0014*/ 	.byte	0x00, 0xf0, 0x21, 0x00


	//----- nvinfo : EIATTR_KPARAM_INFO
	.align		4
.L_9:
        /*0018*/ 	.byte	0x04, 0x17
        /*001a*/ 	.short	(.L_11 - .L_10)
.L_10:
        /*001c*/ 	.word	0x00000000
        /*0020*/ 	.short	0x0004
        /*0022*/ 	.short	0x0020
        /*0024*/ 	.byte	0x00, 0xf5, 0x21, 0x00


	//----- nvinfo : EIATTR_KPARAM_INFO
	.align		4
.L_11:
        /*0028*/ 	.byte	0x04, 0x17
        /*002a*/ 	.short	(.L_13 - .L_12)
.L_12:
        /*002c*/ 	.word	0x00000000
        /*0030*/ 	.short	0x0003
        /*0032*/ 	.short	0x0018
        /*0034*/ 	.byte	0x00, 0xf0, 0x21, 0x00


	//----- nvinfo : EIATTR_KPARAM_INFO
	.align		4
.L_13:
        /*0038*/ 	.byte	0x04, 0x17
        /*003a*/ 	.short	(.L_15 - .L_14)
.L_14:
        /*003c*/ 	.word	0x00000000
        /*0040*/ 	.short	0x0002
        /*0042*/ 	.short	0x0010
        /*0044*/ 	.byte	0x00, 0xf5, 0x21, 0x00


	//----- nvinfo : EIATTR_KPARAM_INFO
	.align		4
.L_15:
        /*0048*/ 	.byte	0x04, 0x17
        /*004a*/ 	.short	(.L_17 - .L_16)
.L_16:
        /*004c*/ 	.word	0x00000000
        /*0050*/ 	.short	0x0001
        /*0052*/ 	.short	0x0008
        /*0054*/ 	.byte	0x00, 0xf0, 0x21, 0x00


	//----- nvinfo : EIATTR_KPARAM_INFO
	.align		4
.L_17:
        /*0058*/ 	.byte	0x04, 0x17
        /*005a*/ 	.short	(.L_19 - .L_18)
.L_18:
        /*005c*/ 	.word	0x00000000
        /*0060*/ 	.short	0x0000
        /*0062*/ 	.short	0x0000
        /*0064*/ 	.byte	0x00, 0xf5, 0x21, 0x00


	//----- nvinfo : EIATTR_SPARSE_MMA_MASK
	.align		4
.L_19:
        /*0068*/ 	.byte	0x03, 0x50
        /*006a*/ 	.short	0x0000


	//----- nvinfo : EIATTR_MAXREG_COUNT
	.align		4
        /*006c*/ 	.byte	0x03, 0x1b
        /*006e*/ 	.short	0x00ff


	//----- nvinfo : EIATTR_MERCURY_ISA_VERSION
	.align		4
        /*0070*/ 	.byte	0x03, 0x5f
        /*0072*/ 	.short	0x0101


	//----- nvinfo : EIATTR_VRC_CTA_INIT_COUNT
	.align		4
        /*0074*/ 	.byte	0x02, 0x4a
	.zero		1
	.zero		1


	//----- nvinfo : EIATTR_EXIT_INSTR_OFFSETS
	.align		4
        /*0078*/ 	.byte	0x04, 0x1c
        /*007a*/ 	.short	(.L_21 - .L_20)


	//   ....[0]....
.L_20:
        /*007c*/ 	.word	0x000000b0


	//   ....[1]....
        /*0080*/ 	.word	0x000000f0


	//   ....[2]....
        /*0084*/ 	.word	0x00001100


	//----- nvinfo : EIATTR_CBANK_PARAM_SIZE
	.align		4
.L_21:
        /*0088*/ 	.byte	0x03, 0x19
        /*008a*/ 	.short	0x0030


	//----- nvinfo : EIATTR_PARAM_CBANK
	.align		4
        /*008c*/ 	.byte	0x04, 0x0a
        /*008e*/ 	.short	(.L_23 - .L_22)
	.align		4
.L_22:
        /*0090*/ 	.word	index@(.nv.constant0._Z20multiplyLargeNumbersPKhmS0_mPhm)
        /*0094*/ 	.short	0x0380
        /*0096*/ 	.short	0x0030


	//----- nvinfo : EIATTR_SW_WAR
	.align		4
.L_23:
        /*0098*/ 	.byte	0x04, 0x36
        /*009a*/ 	.short	(.L_25 - .L_24)
.L_24:
        /*009c*/ 	.word	0x00000008
.L_25:


//--------------------- .nv.callgraph             --------------------------
	.section	.nv.callgraph,"",@"SHT_CUDA_CALLGRAPH"
	.align	4
	.sectionentsize	8
	.align		4
        /*0000*/ 	.word	0x00000000
	.align		4
        /*0004*/ 	.word	0xffffffff
	.align		4
        /*0008*/ 	.word	0x00000000
	.align		4
        /*000c*/ 	.word	0xfffffffe
	.align		4
        /*0010*/ 	.word	0x00000000
	.align		4
        /*0014*/ 	.word	0xfffffffd
	.align		4
        /*0018*/ 	.word	0x00000000
	.align		4
        /*001c*/ 	.word	0xfffffffc


//--------------------- .text._Z20multiplyLargeNumbersPKhmS0_mPhm --------------------------
	.section	.text._Z20multiplyLargeNumbersPKhmS0_mPhm,"ax",@progbits
	.align	128
        .global         _Z20multiplyLargeNumbersPKhmS0_mPhm
        .type           _Z20multiplyLargeNumbersPKhmS0_mPhm,@function
        .size           _Z20multiplyLargeNumbersPKhmS0_mPhm,(.L_x_7 - _Z20multiplyLargeNumbersPKhmS0_mPhm)
        .other          _Z20multiplyLargeNumbersPKhmS0_mPhm,@"STO_CUDA_ENTRY STV_DEFAULT"
_Z20multiplyLargeNumbersPKhmS0_mPhm:
.text._Z20multiplyLargeNumbersPKhmS0_mPhm:
[----:B------:R-:W-:Y:S08]  /*0000*/  LDC R1, c[0x0][0x37c] ;  /* 0x0000df00ff017b82 */ /* 0x000ff00000000800 */
[----:B------:R-:W0:Y:S01]  /*0010*/  S2UR UR4, SR_CTAID.X ;  /* 0x00000000000479c3 */ /* 0x000e220000002500 */
[----:B------:R-:W1:Y:S01]  /*0020*/  S2R R0, SR_TID.X ;  /* 0x0000000000007919 */ /* 0x000e620000002100 */
[----:B------:R-:W2:Y:S01]  /*0030*/  LDCU UR6, c[0x0][0x388] ;  /* 0x00007100ff0677ac */ /* 0x000ea20008000800 */
[----:B------:R-:W3:Y:S01]  /*0040*/  LDCU UR5, c[0x0][0x360] ;  /* 0x00006c00ff0577ac */ /* 0x000ee20008000800 */
[----:B0-----:R-:W-:-:S02]  /*0050*/  UIADD3 UR7, UPT, UPT, URZ, -UR4, URZ ;  /* 0x80000004ff077290 */ /* 0x001fc4000fffe0ff */
[----:B--2---:R-:W-:-:S05]  /*0060*/  UIADD3 UR4, UPT, UPT, UR6, -0x1, URZ ;  /* 0xffffffff06047890 */ /* 0x004fca000fffe0ff */
[----:B------:R-:W-:Y:S01]  /*0070*/  UMOV UR6, UR7 ;  /* 0x0000000700067c82 */ /* 0x000fe20008000000 */
[----:B------:R-:W-:Y:S01]  /*0080*/  ISETP.LE.AND P0, PT, RZ, UR4, PT ;  /* 0x00000004ff007c0c */ /* 0x000fe2000bf03270 */
[----:B---3--:R-:W-:-:S06]  /*0090*/  UIMAD UR5, UR6, UR5, URZ ;  /* 0x00000005060572a4 */ /* 0x008fcc000f8e02ff */
[----:B-1----:R-:W-:-:S13]  /*00a0*/  ISETP.NE.OR P0, PT, R0, UR5, !P0 ;  /* 0x0000000500007c0c */ /* 0x002fda000c705670 */
[----:B------:R-:W-:Y:S05]  /*00b0*/  @P0 EXIT ;  /* 0x000000000000094d */ /* 0x000fea0003800000 */
[----:B------:R-:W0:Y:S02]  /*00c0*/  LDCU UR6, c[0x0][0x398] ;  /* 0x00007300ff0677ac */ /* 0x000e240008000800 */
[----:B0-----:R-:W-:-:S06]  /*00d0*/  UIADD3 UR5, UPT, UPT, UR6, -0x1, URZ ;  /* 0xffffffff06057890 */ /* 0x001fcc000fffe0ff */
[----:B------:R-:W-:-:S13]  /*00e0*/  ISETP.LE.AND P0, PT, RZ, UR5, PT ;  /* 0x00000005ff007c0c */ /* 0x000fda000bf03270 */
[----:B------:R-:W-:Y:S05]  /*00f0*/  @!P0 EXIT ;  /* 0x000000000000894d */ /* 0x000fea0003800000 */
[----:B------:R-:W-:Y:S02]  /*0100*/  ULOP3.LUT UR19, UR6, 0x7, URZ, 0xc0, !UPT ;  /* 0x0000000706137892 */ /* 0x000fe4000f8ec0ff */
[----:B------:R-:W-:Y:S02]  /*0110*/  ULOP3.LUT UR7, UR6, 0xfffffff8, URZ, 0xc0, !UPT ;  /* 0xfffffff806077892 */ /* 0x000fe4000f8ec0ff */
[----:B------:R-:W-:Y:S02]  /*0120*/  UIADD3 UR8, UPT, UPT, UR19, -0x1, URZ ;  /* 0xffffffff13087890 */ /* 0x000fe4000fffe0ff */
[----:B------:R-:W-:Y:S01]  /*0130*/  ULOP3.LUT UR18, UR6, 0x3, URZ, 0xc0, !UPT ;  /* 0x0000000306127892 */ /* 0x000fe2000f8ec0ff */
[----:B------:R-:W0:Y:S01]  /*0140*/  LDCU.64 UR12, c[0x0][0x358] ;  /* 0x00006b00ff0c77ac */ /* 0x000e220008000a00 */
[----:B------:R-:W-:Y:S02]  /*0150*/  UIADD3 UR6, UPT, UPT, UR6, -0x4, URZ ;  /* 0xfffffffc06067890 */ /* 0x000fe4000fffe0ff */
[----:B------:R-:W-:-:S02]  /*0160*/  UIADD3 UR7, UPT, UPT, -UR7, URZ, URZ ;  /* 0x000000ff07077290 */ /* 0x000fc4000fffe1ff */
[----:B------:R-:W-:-:S11]  /*0170*/  UISETP.GE.U32.AND UP0, UPT, UR8, 0x3, UPT ;  /* 0x000000030800788c */ /* 0x000fd6000bf06070 */
.L_x_5:
[----:B-1----:R-:W1:Y:S01]  /*0180*/  LDCU.64 UR10, c[0x0][0x380] ;  /* 0x00007000ff0a77ac */ /* 0x002e620008000a00 */
[----:B------:R-:W-:Y:S01]  /*0190*/  HFMA2 R0, -RZ, RZ, 0, 0 ;  /* 0x00000000ff007431 */ /* 0x000fe200000001ff */
[----:B------:R-:W2:Y:S01]  /*01a0*/  LDCU UR9, c[0x0][0x398] ;  /* 0x00007300ff0977ac */ /* 0x000ea20008000800 */
[----:B-1----:R-:W-:-:S04]  /*01b0*/  UIADD3 UR8, UP1, UPT, UR4, UR10, URZ ;  /* 0x0000000a04087290 */ /* 0x002fc8000ff3e0ff */
[----:B------:R-:W-:Y:S02]  /*01c0*/  UIADD3.X UR10, UPT, UPT, URZ, UR11, URZ, UP1, !UPT ;  /* 0x0000000bff0a7290 */ /* 0x000fe40008ffe4ff */
[----:B------:R-:W-:Y:S01]  /*01d0*/  UISETP.GE.U32.AND UP1, UPT, UR5, 0x7, UPT ;  /* 0x000000070500788c */ /* 0x000fe2000bf26070 */
[----:B------:R-:W-:Y:S01]  /*01e0*/  IMAD.U32 R2, RZ, RZ, UR8 ;  /* 0x00000008ff027e24 */ /* 0x000fe2000f8e00ff */
[----:B------:R-:W-:Y:S02]  /*01f0*/  UMOV UR8, UR5 ;  /* 0x0000000500087c82 */ /* 0x000fe40008000000 */
[----:B------:R-:W-:-:S05]  /*0200*/  IMAD.U32 R3, RZ, RZ, UR10 ;  /* 0x0000000aff037e24 */ /* 0x000fca000f8e00ff */
[----:B--23--:R-:W-:Y:S05]  /*0210*/  BRA.U !UP1, `(.L_x_0) ;  /* 0x0000000509a87547 */ /* 0x00cfea000b800000 */
[----:B------:R-:W1:Y:S01]  /*0220*/  LDCU UR8, c[0x0][0x398] ;  /* 0x00007300ff0877ac */ /* 0x000e620008000800 */
[----:B------:R-:W-:Y:S01]  /*0230*/  IMAD.MOV.U32 R0, RZ, RZ, RZ ;  /* 0x000000ffff007224 */ /* 0x000fe200078e00ff */
[----:B------:R-:W2:Y:S01]  /*0240*/  LDCU.64 UR14, c[0x0][0x3a0] ;  /* 0x00007400ff0e77ac */ /* 0x000ea20008000a00 */
[----:B------:R-:W3:Y:S01]  /*0250*/  LDCU.64 UR16, c[0x0][0x390] ;  /* 0x00007200ff1077ac */ /* 0x000ee20008000a00 */
[----:B------:R-:W-:Y:S01]  /*0260*/  UMOV UR9, UR7 ;  /* 0x0000000700097c82 */ /* 0x000fe20008000000 */
[----:B------:R-:W-:Y:S01]  /*0270*/  UMOV UR10, UR6 ;  /* 0x00000006000a7c82 */ /* 0x000fe20008000000 */
[----:B-1----:R-:W-:-:S12]  /*0280*/  UIADD3 UR8, UPT, UPT, UR4, UR8, URZ ;  /* 0x0000000804087290 */ /* 0x002fd8000fffe0ff */
.L_x_1:
[----:B--2---:R-:W-:Y:S01]  /*0290*/  UIADD3 UR20, UP1, UPT, UR8, UR14, URZ ;  /* 0x0000000e08147290 */ /* 0x004fe2000ff3e0ff */
[----:B0-----:R-:W2:Y:S01]  /*02a0*/  LDG.E.U8 R8, desc[UR12][R2.64] ;  /* 0x0000000c02087981 */ /* 0x001ea2000c1e1100 */
[----:B------:R-:W-:Y:S02]  /*02b0*/  UIADD3 UR11, UPT, UPT, UR10, 0x3, URZ ;  /* 0x000000030a0b7890 */ /* 0x000fe4000fffe0ff */
[----:B------:R-:W-:Y:S02]  /*02c0*/  ULEA.HI.X.SX32 UR21, UR8, UR15, 0x1, UP1 ;  /* 0x0000000f08157291 */ /* 0x000fe400088f0eff */
[----:B---3--:R-:W-:Y:S01]  /*02d0*/  UIADD3 UR11, UP1, UPT, UR11, UR16, URZ ;  /* 0x000000100b0b7290 */ /* 0x008fe2000ff3e0ff */
[----:B-1----:R-:W-:-:S03]  /*02e0*/  MOV R4, UR20 ;  /* 0x0000001400047c02 */ /* 0x002fc60008000f00 */
[----:B------:R-:W-:Y:S01]  /*02f0*/  UIADD3.X UR20, UPT, UPT, URZ, UR17, URZ, UP1, !UPT ;  /* 0x00000011ff147290 */ /* 0x000fe20008ffe4ff */
[----:B------:R-:W-:Y:S01]  /*0300*/  IMAD.U32 R5, RZ, RZ, UR21 ;  /* 0x00000015ff057e24 */ /* 0x000fe2000f8e00ff */
[----:B------:R-:W-:-:S04]  /*0310*/  MOV R6, UR11 ;  /* 0x0000000b00067c02 */ /* 0x000fc80008000f00 */
[----:B------:R-:W-:Y:S01]  /*0320*/  IMAD.U32 R7, RZ, RZ, UR20 ;  /* 0x00000014ff077e24 */ /* 0x000fe2000f8e00ff */
[----:B------:R-:W3:Y:S05]  /*0330*/  LDG.E.U8 R9, desc[UR12][R4.64] ;  /* 0x0000000c04097981 */ /* 0x000eea000c1e1100 */
[----:B------:R-:W2:Y:S01]  /*0340*/  LDG.E.U8 R7, desc[UR12][R6.64] ;  /* 0x0000000c06077981 */ /* 0x000ea2000c1e1100 */
[----:B------:R-:W-:-:S04]  /*0350*/  UIADD3 UR11, UPT, UPT, UR10, 0x2, URZ ;  /* 0x000000020a0b7890 */ /* 0x000fc8000fffe0ff */
[----:B------:R-:W-:-:S04]  /*0360*/  UIADD3 UR11, UP1, UPT, UR11, UR16, URZ ;  /* 0x000000100b0b7290 */ /* 0x000fc8000ff3e0ff */
[----:B------:R-:W-:Y:S01]  /*0370*/  UIADD3.X UR20, UPT, UPT, URZ, UR17, URZ, UP1, !UPT ;  /* 0x00000011ff147290 */ /* 0x000fe20008ffe4ff */
[----:B---3--:R-:W-:-:S05]  /*0380*/  IADD3 R9, PT, PT, R9, R0, RZ ;  /* 0x0000000009097210 */ /* 0x008fca0007ffe0ff */
[----:B--2---:R-:W-:Y:S01]  /*0390*/  IMAD R11, R8, R7, R9 ;  /* 0x00000007080b7224 */ /* 0x004fe200078e0209 */
[----:B------:R-:W-:Y:S01]  /*03a0*/  MOV R9, UR20 ;  /* 0x0000001400097c02 */ /* 0x000fe20008000f00 */
[----:B------:R-:W-:-:S03]  /*03b0*/  IMAD.U32 R8, RZ, RZ, UR11 ;  /* 0x0000000bff087e24 */ /* 0x000fc6000f8e00ff */
[----:B------:R0:W-:Y:S04]  /*03c0*/  STG.E.U8 desc[UR12][R4.64], R11 ;  /* 0x0000000b04007986 */ /* 0x0001e8000c10110c */
[----:B------:R-:W2:Y:S04]  /*03d0*/  LDG.E.U8 R10, desc[UR12][R4.64+-0x1] ;  /* 0xffffff0c040a7981 */ /* 0x000ea8000c1e1100 */
[----:B------:R-:W3:Y:S04]  /*03e0*/  LDG.E.U8 R9, desc[UR12][R8.64] ;  /* 0x0000000c08097981 */ /* 0x000ee8000c1e1100 */
[----:B------:R-:W3:Y:S01]  /*03f0*/  LDG.E.U8 R0, desc[UR12][R2.64] ;  /* 0x0000000c02007981 */ /* 0x000ee2000c1e1100 */
[----:B------:R-:W-:-:S04]  /*0400*/  UIADD3 UR11, UPT, UPT, UR10, 0x1, URZ ;  /* 0x000000010a0b7890 */ /* 0x000fc8000fffe0ff */
[----:B------:R-:W-:-:S04]  /*0410*/  UIADD3 UR11, UP1, UPT, UR11, UR16, URZ ;  /* 0x000000100b0b7290 */ /* 0x000fc8000ff3e0ff */
[----:B------:R-:W-:Y:S02]  /*0420*/  UIADD3.X UR20, UPT, UPT, URZ, UR17, URZ, UP1, !UPT ;  /* 0x00000011ff147290 */ /* 0x000fe40008ffe4ff */
[----:B------:R-:W-:-:S04]  /*0430*/  IMAD.U32 R6, RZ, RZ, UR11 ;  /* 0x0000000bff067e24 */ /* 0x000fc8000f8e00ff */
[----:B------:R-:W-:Y:S02]  /*0440*/  MOV R7, UR20 ;  /* 0x0000001400077c02 */ /* 0x000fe40008000f00 */
[----:B--2---:R-:W-:-:S05]  /*0450*/  LEA.HI R10, R11, R10, RZ, 0x18 ;  /* 0x0000000a0b0a7211 */ /* 0x004fca00078fc0ff */
[----:B---3--:R-:W-:-:S05]  /*0460*/  IMAD R13, R0, R9, R10 ;  /* 0x00000009000d7224 */ /* 0x008fca00078e020a */
[----:B------:R1:W-:Y:S04]  /*0470*/  STG.E.U8 desc[UR12][R4.64+-0x1], R13 ;  /* 0xffffff0d04007986 */ /* 0x0003e8000c10110c */
[----:B------:R-:W2:Y:S04]  /*0480*/  LDG.E.U8 R10, desc[UR12][R4.64+-0x2] ;  /* 0xfffffe0c040a7981 */ /* 0x000ea8000c1e1100 */
[----:B------:R-:W0:Y:S04]  /*0490*/  LDG.E.U8 R7, desc[UR12][R6.64] ;  /* 0x0000000c06077981 */ /* 0x000e28000c1e1100 */
[----:B------:R-:W0:Y:S01]  /*04a0*/  LDG.E.U8 R0, desc[UR12][R2.64] ;  /* 0x0000000c02007981 */ /* 0x000e22000c1e1100 */
[----:B------:R-:W-:-:S04]  /*04b0*/  UIADD3 UR11, UP1, UPT, UR10, UR16, URZ ;  /* 0x000000100a0b7290 */ /* 0x000fc8000ff3e0ff */
[----:B------:R-:W-:Y:S02]  /*04c0*/  UIADD3.X UR20, UPT, UPT, URZ, UR17, URZ, UP1, !UPT ;  /* 0x00000011ff147290 */ /* 0x000fe40008ffe4ff */
[----:B------:R-:W-:-:S04]  /*04d0*/  IMAD.U32 R8, RZ, RZ, UR11 ;  /* 0x0000000bff087e24 */ /* 0x000fc8000f8e00ff */
[----:B------:R-:W-:Y:S02]  /*04e0*/  MOV R9, UR20 ;  /* 0x0000001400097c02 */ /* 0x000fe40008000f00 */
[----:B--2---:R-:W-:-:S05]  /*04f0*/  LEA.HI R10, R13, R10, RZ, 0x18 ;  /* 0x0000000a0d0a7211 */ /* 0x004fca00078fc0ff */
[----:B0-----:R-:W-:Y:S02]  /*0500*/  IMAD R11, R0, R7, R10 ;  /* 0x00000007000b7224 */ /* 0x001fe400078e020a */
[----:B------:R-:W2:Y:S04]  /*0510*/  LDG.E.U8 R10, desc[UR12][R4.64+-0x3] ;  /* 0xfffffd0c040a7981 */ /* 0x000ea8000c1e1100 */
[----:B------:R0:W-:Y:S04]  /*0520*/  STG.E.U8 desc[UR12][R4.64+-0x2], R11 ;  /* 0xfffffe0b04007986 */ /* 0x0001e8000c10110c */
[----:B------:R-:W1:Y:S04]  /*0530*/  LDG.E.U8 R9, desc[UR12][R8.64] ;  /* 0x0000000c08097981 */ /* 0x000e68000c1e1100 */
[----:B------:R-:W1:Y:S01]  /*0540*/  LDG.E.U8 R0, desc[UR12][R2.64] ;  /* 0x0000000c02007981 */ /* 0x000e62000c1e1100 */
[----:B------:R-:W-:-:S04]  /*0550*/  UIADD3 UR11, UPT, UPT, UR10, -0x1, URZ ;  /* 0xffffffff0a0b7890 */ /* 0x000fc8000fffe0ff */
[----:B------:R-:W-:-:S04]  /*0560*/  UIADD3 UR11, UP1, UPT, UR11, UR16, URZ ;  /* 0x000000100b0b7290 */ /* 0x000fc8000ff3e0ff */
[----:B------:R-:W-:Y:S02]  /*0570*/  UIADD3.X UR20, UPT, UPT, URZ, UR17, URZ, UP1, !UPT ;  /* 0x00000011ff147290 */ /* 0x000fe40008ffe4ff */
[----:B------:R-:W-:-:S04]  /*0580*/  IMAD.U32 R6, RZ, RZ, UR11 ;  /* 0x0000000bff067e24 */ /* 0x000fc8000f8e00ff */
[----:B------:R-:W-:Y:S02]  /*0590*/  MOV R7, UR20 ;  /* 0x0000001400077c02 */ /* 0x000fe40008000f00 */
[----:B--2---:R-:W-:-:S05]  /*05a0*/  LEA.HI R10, R11, R10, RZ, 0x18 ;  /* 0x0000000a0b0a7211 */ /* 0x004fca00078fc0ff */
[----:B-1----:R-:W-:Y:S02]  /*05b0*/  IMAD R13, R0, R9, R10 ;  /* 0x00000009000d7224 */ /* 0x002fe400078e020a */
[----:B------:R-:W2:Y:S04]  /*05c0*/  LDG.E.U8 R10, desc[UR12][R4.64+-0x4] ;  /* 0xfffffc0c040a7981 */ /* 0x000ea8000c1e1100 */
[----:B------:R1:W-:Y:S04]  /*05d0*/  STG.E.U8 desc[UR12][R4.64+-0x3], R13 ;  /* 0xfffffd0d04007986 */ /* 0x0003e8000c10110c */
[----:B------:R-:W0:Y:S04]  /*05e0*/  LDG.E.U8 R7, desc[UR12][R6.64] ;  /* 0x0000000c06077981 */ /* 0x000e28000c1e1100 */
[----:B------:R-:W0:Y:S01]  /*05f0*/  LDG.E.U8 R0, desc[UR12][R2.64] ;  /* 0x0000000c02007981 */ /* 0x000e22000c1e1100 */
[----:B------:R-:W-:-:S04]  /*0600*/  UIADD3 UR11, UPT, UPT, UR10, -0x2, URZ ;  /* 0xfffffffe0a0b7890 */ /* 0x000fc8000fffe0ff */
        /* <DEDUP_REMOVED lines=30> */
[----:B------:R-:W3:Y:S04]  /*07f0*/  LDG.E.U8 R9, desc[UR12][R8.64] ;  /* 0x0000000c08097981 */ /* 0x000ee8000c1e1100 */
[----:B------:R-:W3:Y:S01]  /*0800*/  LDG.E.U8 R0, desc[UR12][R2.64] ;  /* 0x0000000c02007981 */ /* 0x000ee2000c1e1100 */
[----:B------:R-:W-:-:S04]  /*0810*/  UIADD3 UR9, UPT, UPT, UR9, 0x8, URZ ;  /* 0x0000000809097890 */ /* 0x000fc8000fffe0ff */
[----:B------:R-:W-:Y:S02]  /*0820*/  UISETP.NE.AND UP1, UPT, UR9, URZ, UPT ;  /* 0x000000ff0900728c */ /* 0x000fe4000bf25270 */
[----:B------:R-:W-:Y:S02]  /*0830*/  UIADD3 UR10, UPT, UPT, UR10, -0x8, URZ ;  /* 0xfffffff80a0a7890 */ /* 0x000fe4000fffe0ff */
[----:B------:R-:W-:Y:S01]  /*0840*/  UIADD3 UR8, UPT, UPT, UR8, -0x8, URZ ;  /* 0xfffffff808087890 */ /* 0x000fe2000fffe0ff */
[----:B--2---:R-:W-:-:S05]  /*0850*/  LEA.HI R10, R11, R10, RZ, 0x18 ;  /* 0x0000000a0b0a7211 */ /* 0x004fca00078fc0ff */
[----:B---3--:R-:W-:-:S05]  /*0860*/  IMAD R7, R0, R9, R10 ;  /* 0x0000000900077224 */ /* 0x008fca00078e020a */
[----:B------:R1:W-:Y:S01]  /*0870*/  STG.E.U8 desc[UR12][R4.64+-0x7], R7 ;  /* 0xfffff90704007986 */ /* 0x0003e2000c10110c */
[----:B------:R-:W-:Y:S01]  /*0880*/  SHF.R.U32.HI R0, RZ, 0x8, R7 ;  /* 0x00000008ff007819 */ /* 0x000fe20000011607 */
[----:B------:R-:W-:Y:S06]  /*0890*/  BRA.U UP1, `(.L_x_1) ;  /* 0xfffffff9017c7547 */ /* 0x000fec000b83ffff */
[----:B------:R-:W-:Y:S02]  /*08a0*/  UIADD3 UR8, UPT, UPT, UR10, 0x3, URZ ;  /* 0x000000030a087890 */ /* 0x000fe4000fffe0ff */
[----:B------:R-:W-:-:S12]  /*08b0*/  UIADD3 UR9, UPT, UPT, UR10, 0x4, URZ ;  /* 0x000000040a097890 */ /* 0x000fd8000fffe0ff */
.L_x_0:
[----:B------:R-:W-:-:S09]  /*08c0*/  UISETP.NE.AND UP1, UPT, UR19, URZ, UPT ;  /* 0x000000ff1300728c */ /* 0x000fd2000bf25270 */
[----:B------:R-:W-:Y:S05]  /*08d0*/  BRA.U !UP1, `(.L_x_2) ;  /* 0x0000000509d87547 */ /* 0x000fea000b800000 */
[----:B------:R-:W-:Y:S01]  /*08e0*/  UISETP.NE.AND UP1, UPT, UR18, URZ, UPT ;  /* 0x000000ff1200728c */ /* 0x000fe2000bf25270 */
[----:B------:R-:W-:Y:S10]  /*08f0*/  BRA.U !UP0, `(.L_x_3) ;  /* 0x0000000108e47547 */ /* 0x000ff4000b800000 */
[----:B------:R-:W2:Y:S01]  /*0900*/  LDCU.64 UR16, c[0x0][0x3a0] ;  /* 0x00007400ff1077ac */ /* 0x000ea20008000a00 */
[----:B01----:R-:W3:Y:S01]  /*0910*/  LDG.E.U8 R4, desc[UR12][R2.64] ;  /* 0x0000000c02047981 */ /* 0x003ee2000c1e1100 */
[----:B------:R-:W0:Y:S01]  /*0920*/  LDCU.64 UR14, c[0x0][0x390] ;  /* 0x00007200ff0e77ac */ /* 0x000e220008000a00 */
[----:B------:R-:W-:-:S04]  /*0930*/  UIADD3 UR9, UPT, UPT, UR9, UR4, URZ ;  /* 0x0000000409097290 */ /* 0x000fc8000fffe0ff */
[----:B--2---:R-:W-:Y:S02]  /*0940*/  UIADD3 UR20, UP3, UPT, UR9, UR16, URZ ;  /* 0x0000001009147290 */ /* 0x004fe4000ff7e0ff */
[----:B0-----:R-:W-:Y:S02]  /*0950*/  UIADD3 UR10, UP2, UPT, UR8, UR14, URZ ;  /* 0x0000000e080a7290 */ /* 0x001fe4000ff5e0ff */
[----:B------:R-:W-:Y:S02]  /*0960*/  ULEA.HI.X.SX32 UR9, UR9, UR17, 0x1, UP3 ;  /* 0x0000001109097291 */ /* 0x000fe400098f0eff */
[----:B------:R-:W-:Y:S01]  /*0970*/  IMAD.U32 R6, RZ, RZ, UR20 ;  /* 0x00000014ff067e24 */ /* 0x000fe2000f8e00ff */
[----:B------:R-:W-:Y:S01]  /*0980*/  UIADD3.X UR11, UPT, UPT, URZ, UR15, URZ, UP2, !UPT ;  /* 0x0000000fff0b7290 */ /* 0x000fe200097fe4ff */
[----:B------:R-:W-:Y:S02]  /*0990*/  IMAD.U32 R8, RZ, RZ, UR10 ;  /* 0x0000000aff087e24 */ /* 0x000fe4000f8e00ff */
[----:B------:R-:W-:-:S03]  /*09a0*/  MOV R7, UR9 ;  /* 0x0000000900077c02 */ /* 0x000fc60008000f00 */
[----:B------:R-:W-:Y:S02]  /*09b0*/  MOV R9, UR11 ;  /* 0x0000000b00097c02 */ /* 0x000fe40008000f00 */
[----:B------:R-:W2:Y:S04]  /*09c0*/  LDG.E.U8 R5, desc[UR12][R6.64] ;  /* 0x0000000c06057981 */ /* 0x000ea8000c1e1100 */
[----:B------:R0:W3:Y:S01]  /*09d0*/  LDG.E.U8 R9, desc[UR12][R8.64] ;  /* 0x0000000c08097981 */ /* 0x0000e2000c1e1100 */
[----:B------:R-:W-:Y:S02]  /*09e0*/  UIADD3 UR10, UPT, UPT, UR8, UR4, URZ ;  /* 0x00000004080a7290 */ /* 0x000fe4000fffe0ff */
[----:B------:R-:W-:Y:S02]  /*09f0*/  UIADD3 UR9, UPT, UPT, UR8, -0x1, URZ ;  /* 0xffffffff08097890 */ /* 0x000fe4000fffe0ff */
[----:B------:R-:W-:-:S04]  /*0a00*/  UIADD3 UR11, UP2, UPT, UR10, UR16, URZ ;  /* 0x000000100a0b7290 */ /* 0x000fc8000ff5e0ff */
[----:B------:R-:W-:Y:S02]  /*0a10*/  ULEA.HI.X.SX32 UR10, UR10, UR17, 0x1, UP2 ;  /* 0x000000110a0a7291 */ /* 0x000fe400090f0eff */
[----:B------:R-:W-:-:S04]  /*0a20*/  UIADD3 UR9, UP2, UPT, UR9, UR14, URZ ;  /* 0x0000000e09097290 */ /* 0x000fc8000ff5e0ff */
[----:B------:R-:W-:Y:S02]  /*0a30*/  UIADD3.X UR16, UPT, UPT, URZ, UR15, URZ, UP2, !UPT ;  /* 0x0000000fff107290 */ /* 0x000fe400097fe4ff */
[----:B0-----:R-:W-:Y:S01]  /*0a40*/  MOV R8, UR9 ;  /* 0x0000000900087c02 */ /* 0x001fe20008000f00 */
[----:B--2---:R-:W-:-:S04]  /*0a50*/  IMAD.IADD R5, R0, 0x1, R5 ;  /* 0x0000000100057824 */ /* 0x004fc800078e0205 */
[----:B---3--:R-:W-:Y:S01]  /*0a60*/  IMAD R11, R4, R9, R5 ;  /* 0x00000009040b7224 */ /* 0x008fe200078e0205 */
[----:B------:R-:W-:Y:S01]  /*0a70*/  MOV R4, UR11 ;  /* 0x0000000b00047c02 */ /* 0x000fe20008000f00 */
[----:B------:R-:W-:Y:S02]  /*0a80*/  IMAD.U32 R5, RZ, RZ, UR10 ;  /* 0x0000000aff057e24 */ /* 0x000fe4000f8e00ff */
[----:B------:R-:W-:Y:S01]  /*0a90*/  IMAD.U32 R9, RZ, RZ, UR16 ;  /* 0x00000010ff097e24 */ /* 0x000fe2000f8e00ff */
[----:B------:R0:W-:Y:S04]  /*0aa0*/  STG.E.U8 desc[UR12][R6.64], R11 ;  /* 0x0000000b06007986 */ /* 0x0001e8000c10110c */
[----:B------:R-:W2:Y:S04]  /*0ab0*/  LDG.E.U8 R10, desc[UR12][R4.64] ;  /* 0x0000000c040a7981 */ /* 0x000ea8000c1e1100 */
[----:B------:R-:W3:Y:S04]  /*0ac0*/  LDG.E.U8 R9, desc[UR12][R8.64] ;  /* 0x0000000c08097981 */ /* 0x000ee8000c1e1100 */
[----:B------:R-:W3:Y:S01]  /*0ad0*/  LDG.E.U8 R0, desc[UR12][R2.64] ;  /* 0x0000000c02007981 */ /* 0x000ee2000c1e1100 */
[----:B------:R-:W-:-:S04]  /*0ae0*/  UIADD3 UR9, UPT, UPT, UR8, -0x2, URZ ;  /* 0xfffffffe08097890 */ /* 0x000fc8000fffe0ff */
[----:B------:R-:W-:-:S04]  /*0af0*/  UIADD3 UR9, UP2, UPT, UR9, UR14, URZ ;  /* 0x0000000e09097290 */ /* 0x000fc8000ff5e0ff */
[----:B------:R-:W-:Y:S02]  /*0b00*/  UIADD3.X UR10, UPT, UPT, URZ, UR15, URZ, UP2, !UPT ;  /* 0x0000000fff0a7290 */ /* 0x000fe400097fe4ff */
[----:B0-----:R-:W-:-:S04]  /*0b10*/  MOV R6, UR9 ;  /* 0x0000000900067c02 */ /* 0x001fc80008000f00 */
[----:B------:R-:W-:Y:S01]  /*0b20*/  IMAD.U32 R7, RZ, RZ, UR10 ;  /* 0x0000000aff077e24 */ /* 0x000fe2000f8e00ff */
[----:B--2---:R-:W-:-:S05]  /*0b30*/  LEA.HI R10, R11, R10, RZ, 0x18 ;  /* 0x0000000a0b0a7211 */ /* 0x004fca00078fc0ff */
[----:B---3--:R-:W-:-:S05]  /*0b40*/  IMAD R13, R0, R9, R10 ;  /* 0x00000009000d7224 */ /* 0x008fca00078e020a */
[----:B------:R2:W-:Y:S04]  /*0b50*/  STG.E.U8 desc[UR12][R4.64], R13 ;  /* 0x0000000d04007986 */ /* 0x0005e8000c10110c */
[----:B------:R-:W3:Y:S04]  /*0b60*/  LDG.E.U8 R10, desc[UR12][R4.64+-0x1] ;  /* 0xffffff0c040a7981 */ /* 0x000ee8000c1e1100 */
[----:B------:R-:W4:Y:S04]  /*0b70*/  LDG.E.U8 R7, desc[UR12][R6.64] ;  /* 0x0000000c06077981 */ /* 0x000f28000c1e1100 */
[----:B------:R-:W4:Y:S01]  /*0b80*/  LDG.E.U8 R0, desc[UR12][R2.64] ;  /* 0x0000000c02007981 */ /* 0x000f22000c1e1100 */
[----:B------:R-:W-:-:S04]  /*0b90*/  UIADD3 UR9, UPT, UPT, UR8, -0x3, URZ ;  /* 0xfffffffd08097890 */ /* 0x000fc8000fffe0ff */
[----:B------:R-:W-:-:S04]  /*0ba0*/  UIADD3 UR10, UP2, UPT, UR9, UR14, URZ ;  /* 0x0000000e090a7290 */ /* 0x000fc8000ff5e0ff */
[----:B------:R-:W-:Y:S02]  /*0bb0*/  UIADD3.X UR11, UPT, UPT, URZ, UR15, URZ, UP2, !UPT ;  /* 0x0000000fff0b7290 */ /* 0x000fe400097fe4ff */
[----:B------:R-:W-:-:S04]  /*0bc0*/  MOV R8, UR10 ;  /* 0x0000000a00087c02 */ /* 0x000fc80008000f00 */
[----:B------:R-:W-:Y:S01]  /*0bd0*/  IMAD.U32 R9, RZ, RZ, UR11 ;  /* 0x0000000bff097e24 */ /* 0x000fe2000f8e00ff */
[----:B---3--:R-:W-:-:S05]  /*0be0*/  LEA.HI R10, R13, R10, RZ, 0x18 ;  /* 0x0000000a0d0a7211 */ /* 0x008fca00078fc0ff */
[----:B----4-:R-:W-:-:S05]  /*0bf0*/  IMAD R11, R0, R7, R10 ;  /* 0x00000007000b7224 */ /* 0x010fca00078e020a */
[----:B------:R2:W-:Y:S04]  /*0c00*/  STG.E.U8 desc[UR12][R4.64+-0x1], R11 ;  /* 0xffffff0b04007986 */ /* 0x0005e8000c10110c */
[----:B------:R-:W3:Y:S04]  /*0c10*/  LDG.E.U8 R10, desc[UR12][R4.64+-0x2] ;  /* 0xfffffe0c040a7981 */ /* 0x000ee8000c1e1100 */
[----:B------:R-:W4:Y:S04]  /*0c20*/  LDG.E.U8 R9, desc[UR12][R8.64] ;  /* 0x0000000c08097981 */ /* 0x000f28000c1e1100 */
[----:B------:R-:W4:Y:S01]  /*0c30*/  LDG.E.U8 R0, desc[UR12][R2.64] ;  /* 0x0000000c02007981 */ /* 0x000f22000c1e1100 */
[----:B------:R-:W-:Y:S01]  /*0c40*/  UIADD3 UR8, UPT, UPT, UR8, -0x4, URZ ;  /* 0xfffffffc08087890 */ /* 0x000fe2000fffe0ff */
[----:B---3--:R-:W-:-:S05]  /*0c50*/  LEA.HI R10, R11, R10, RZ, 0x18 ;  /* 0x0000000a0b0a7211 */ /* 0x008fca00078fc0ff */
[----:B----4-:R-:W-:-:S05]  /*0c60*/  IMAD R7, R0, R9, R10 ;  /* 0x0000000900077224 */ /* 0x010fca00078e020a */
[----:B------:R2:W-:Y:S01]  /*0c70*/  STG.E.U8 desc[UR12][R4.64+-0x2], R7 ;  /* 0xfffffe0704007986 */ /* 0x0005e2000c10110c */
[----:B------:R-:W-:-:S07]  /*0c80*/  SHF.R.U32.HI R0, RZ, 0x8, R7 ;  /* 0x00000008ff007819 */ /* 0x000fce0000011607 */
.L_x_3:
[----:B------:R-:W-:Y:S05]  /*0c90*/  BRA.U !UP1, `(.L_x_2) ;  /* 0x0000000109e87547 */ /* 0x000fea000b800000 */
[----:B------:R-:W3:Y:S01]  /*0ca0*/  LDCU UR10, c[0x0][0x398] ;  /* 0x00007300ff0a77ac */ /* 0x000ee20008000800 */
[----:B------:R-:W-:Y:S02]  /*0cb0*/  UISETP.NE.AND UP2, UPT, UR18, 0x1, UPT ;  /* 0x000000011200788c */ /* 0x000fe4000bf45270 */
[----:B---3--:R-:W-:-:S07]  /*0cc0*/  ULOP3.LUT UP1, URZ, UR10, 0x1, URZ, 0xc0, !UPT ;  /* 0x000000010aff7892 */ /* 0x008fce000f82c0ff */
[----:B------:R-:W-:Y:S05]  /*0cd0*/  BRA.U !UP2, `(.L_x_4) ;  /* 0x000000010a8c7547 */ /* 0x000fea000b800000 */
[----:B------:R-:W3:Y:S01]  /*0ce0*/  LDCU.64 UR14, c[0x0][0x3a0] ;  /* 0x00007400ff0e77ac */ /* 0x000ee20008000a00 */
[----:B0-----:R-:W4:Y:S01]  /*0cf0*/  LDG.E.U8 R8, desc[UR12][R2.64] ;  /* 0x0000000c02087981 */ /* 0x001f22000c1e1100 */
[----:B------:R-:W0:Y:S01]  /*0d00*/  LDCU.64 UR10, c[0x0][0x390] ;  /* 0x00007200ff0a77ac */ /* 0x000e220008000a00 */
[----:B------:R-:W-:-:S04]  /*0d10*/  UIADD3 UR9, UPT, UPT, UR9, UR4, URZ ;  /* 0x0000000409097290 */ /* 0x000fc8000fffe0ff */
[----:B---3--:R-:W-:Y:S02]  /*0d20*/  UIADD3 UR20, UP3, UPT, UR9, UR14, URZ ;  /* 0x0000000e09147290 */ /* 0x008fe4000ff7e0ff */
[----:B0-----:R-:W-:Y:S02]  /*0d30*/  UIADD3 UR16, UP2, UPT, UR8, UR10, URZ ;  /* 0x0000000a08107290 */ /* 0x001fe4000ff5e0ff */
[----:B------:R-:W-:Y:S02]  /*0d40*/  ULEA.HI.X.SX32 UR9, UR9, UR15, 0x1, UP3 ;  /* 0x0000000f09097291 */ /* 0x000fe400098f0eff */
[----:B------:R-:W-:Y:S01]  /*0d50*/  MOV R6, UR20 ;  /* 0x0000001400067c02 */ /* 0x000fe20008000f00 */
[----:B------:R-:W-:Y:S01]  /*0d60*/  UIADD3.X UR17, UPT, UPT, URZ, UR11, URZ, UP2, !UPT ;  /* 0x0000000bff117290 */ /* 0x000fe200097fe4ff */
[----:B-12---:R-:W-:Y:S02]  /*0d70*/  MOV R4, UR16 ;  /* 0x0000001000047c02 */ /* 0x006fe40008000f00 */
[----:B------:R-:W-:-:S03]  /*0d80*/  IMAD.U32 R7, RZ, RZ, UR9 ;  /* 0x00000009ff077e24 */ /* 0x000fc6000f8e00ff */
[----:B------:R-:W-:Y:S02]  /*0d90*/  IMAD.U32 R5, RZ, RZ, UR17 ;  /* 0x00000011ff057e24 */ /* 0x000fe4000f8e00ff */
[----:B------:R-:W2:Y:S04]  /*0da0*/  LDG.E.U8 R9, desc[UR12][R6.64] ;  /* 0x0000000c06097981 */ /* 0x000ea8000c1e1100 */
[----:B------:R0:W4:Y:S01]  /*0db0*/  LDG.E.U8 R5, desc[UR12][R4.64] ;  /* 0x0000000c04057981 */ /* 0x000122000c1e1100 */
[----:B------:R-:W-:Y:S02]  /*0dc0*/  UIADD3 UR16, UPT, UPT, UR8, UR4, URZ ;  /* 0x0000000408107290 */ /* 0x000fe4000fffe0ff */
[----:B------:R-:W-:Y:S02]  /*0dd0*/  UIADD3 UR9, UPT, UPT, UR8, -0x1, URZ ;  /* 0xffffffff08097890 */ /* 0x000fe4000fffe0ff */
[----:B------:R-:W-:-:S04]  /*0de0*/  UIADD3 UR14, UP2, UPT, UR16, UR14, URZ ;  /* 0x0000000e100e7290 */ /* 0x000fc8000ff5e0ff */
[----:B------:R-:W-:Y:S02]  /*0df0*/  ULEA.HI.X.SX32 UR15, UR16, UR15, 0x1, UP2 ;  /* 0x0000000f100f7291 */ /* 0x000fe400090f0eff */
[----:B------:R-:W-:-:S04]  /*0e00*/  UIADD3 UR10, UP2, UPT, UR9, UR10, URZ ;  /* 0x0000000a090a7290 */ /* 0x000fc8000ff5e0ff */
[----:B------:R-:W-:Y:S02]  /*0e10*/  UIADD3.X UR11, UPT, UPT, URZ, UR11, URZ, UP2, !UPT ;  /* 0x0000000bff0b7290 */ /* 0x000fe400097fe4ff */
[----:B0-----:R-:W-:Y:S01]  /*0e20*/  IMAD.U32 R4, RZ, RZ, UR10 ;  /* 0x0000000aff047e24 */ /* 0x001fe2000f8e00ff */
[----:B--2---:R-:W-:-:S05]  /*0e30*/  IADD3 R9, PT, PT, R0, R9, RZ ;  /* 0x0000000900097210 */ /* 0x004fca0007ffe0ff */
[----:B----4-:R-:W-:Y:S01]  /*0e40*/  IMAD R11, R8, R5, R9 ;  /* 0x00000005080b7224 */ /* 0x010fe200078e0209 */
[----:B------:R-:W-:Y:S01]  /*0e50*/  MOV R9, UR15 ;  /* 0x0000000f00097c02 */ /* 0x000fe20008000f00 */
[----:B------:R-:W-:Y:S01]  /*0e60*/  IMAD.U32 R8, RZ, RZ, UR14 ;  /* 0x0000000eff087e24 */ /* 0x000fe2000f8e00ff */
[----:B------:R-:W-:Y:S02]  /*0e70*/  MOV R5, UR11 ;  /* 0x0000000b00057c02 */ /* 0x000fe40008000f00 */
[----:B------:R3:W-:Y:S04]  /*0e80*/  STG.E.U8 desc[UR12][R6.64], R11 ;  /* 0x0000000b06007986 */ /* 0x0007e8000c10110c */
[----:B------:R-:W2:Y:S04]  /*0e90*/  LDG.E.U8 R10, desc[UR12][R8.64] ;  /* 0x0000000c080a7981 */ /* 0x000ea8000c1e1100 */
[----:B------:R-:W4:Y:S04]  /*0ea0*/  LDG.E.U8 R5, desc[UR12][R4.64] ;  /* 0x0000000c04057981 */ /* 0x000f28000c1e1100 */
[----:B------:R-:W4:Y:S01]  /*0eb0*/  LDG.E.U8 R0, desc[UR12][R2.64] ;  /* 0x0000000c02007981 */ /* 0x000f22000c1e1100 */
[----:B------:R-:W-:Y:S01]  /*0ec0*/  UIADD3 UR8, UPT, UPT, UR8, -0x2, URZ ;  /* 0xfffffffe08087890 */ /* 0x000fe2000fffe0ff */
[----:B--2---:R-:W-:-:S05]  /*0ed0*/  LEA.HI R10, R11, R10, RZ, 0x18 ;  /* 0x0000000a0b0a7211 */ /* 0x004fca00078fc0ff */
[----:B----4-:R-:W-:-:S05]  /*0ee0*/  IMAD R13, R0, R5, R10 ;  /* 0x00000005000d7224 */ /* 0x010fca00078e020a */
[----:B------:R3:W-:Y:S01]  /*0ef0*/  STG.E.U8 desc[UR12][R8.64], R13 ;  /* 0x0000000d08007986 */ /* 0x0007e2000c10110c */
[----:B------:R-:W-:-:S07]  /*0f00*/  SHF.R.U32.HI R0, RZ, 0x8, R13 ;  /* 0x00000008ff007819 */ /* 0x000fce000001160d */
.L_x_4:
[----:B------:R-:W-:Y:S05]  /*0f10*/  BRA.U !UP1, `(.L_x_2) ;  /* 0x0000000109487547 */ /* 0x000fea000b800000 */
[----:B------:R-:W4:Y:S01]  /*0f20*/  LDCU.64 UR10, c[0x0][0x3a0] ;  /* 0x00007400ff0a77ac */ /* 0x000f220008000a00 */
[----:B0-----:R-:W5:Y:S01]  /*0f30*/  LDG.E.U8 R2, desc[UR12][R2.64] ;  /* 0x0000000c02027981 */ /* 0x001f62000c1e1100 */
[----:B------:R-:W0:Y:S01]  /*0f40*/  LDCU.64 UR14, c[0x0][0x390] ;  /* 0x00007200ff0e77ac */ /* 0x000e220008000a00 */
[----:B------:R-:W-:-:S04]  /*0f50*/  UIADD3 UR9, UPT, UPT, UR9, UR4, URZ ;  /* 0x0000000409097290 */ /* 0x000fc8000fffe0ff */
[----:B----4-:R-:W-:Y:S02]  /*0f60*/  UIADD3 UR10, UP2, UPT, UR9, UR10, URZ ;  /* 0x0000000a090a7290 */ /* 0x010fe4000ff5e0ff */
[----:B0-----:R-:W-:Y:S02]  /*0f70*/  UIADD3 UR8, UP1, UPT, UR8, UR14, URZ ;  /* 0x0000000e08087290 */ /* 0x001fe4000ff3e0ff */
[----:B------:R-:W-:Y:S02]  /*0f80*/  ULEA.HI.X.SX32 UR11, UR9, UR11, 0x1, UP2 ;  /* 0x0000000b090b7291 */ /* 0x000fe400090f0eff */
[----:B-12---:R-:W-:Y:S01]  /*0f90*/  IMAD.U32 R4, RZ, RZ, UR10 ;  /* 0x0000000aff047e24 */ /* 0x006fe2000f8e00ff */
[----:B------:R-:W-:Y:S01]  /*0fa0*/  UIADD3.X UR9, UPT, UPT, URZ, UR15, URZ, UP1, !UPT ;  /* 0x0000000fff097290 */ /* 0x000fe20008ffe4ff */
[----:B---3--:R-:W-:Y:S02]  /*0fb0*/  IMAD.U32 R6, RZ, RZ, UR8 ;  /* 0x00000008ff067e24 */ /* 0x008fe4000f8e00ff */
[----:B------:R-:W-:-:S03]  /*0fc0*/  MOV R5, UR11 ;  /* 0x0000000b00057c02 */ /* 0x000fc60008000f00 */
[----:B------:R-:W-:Y:S02]  /*0fd0*/  MOV R7, UR9 ;  /* 0x0000000900077c02 */ /* 0x000fe40008000f00 */
[----:B------:R-:W2:Y:S04]  /*0fe0*/  LDG.E.U8 R9, desc[UR12][R4.64] ;  /* 0x0000000c04097981 */ /* 0x000ea8000c1e1100 */
[----:B------:R-:W5:Y:S01]  /*0ff0*/  LDG.E.U8 R7, desc[UR12][R6.64] ;  /* 0x0000000c06077981 */ /* 0x000f62000c1e1100 */
[----:B--2---:R-:W-:-:S04]  /*1000*/  IMAD.IADD R9, R0, 0x1, R9 ;  /* 0x0000000100097824 */ /* 0x004fc800078e0209 */
[----:B-----5:R-:W-:-:S05]  /*1010*/  IMAD R9, R2, R7, R9 ;  /* 0x0000000702097224 */ /* 0x020fca00078e0209 */
[----:B------:R4:W-:Y:S01]  /*1020*/  STG.E.U8 desc[UR12][R4.64], R9 ;  /* 0x0000000904007986 */ /* 0x0009e2000c10110c */
[----:B------:R-:W-:-:S07]  /*1030*/  SHF.R.U32.HI R0, RZ, 0x8, R9 ;  /* 0x00000008ff007819 */ /* 0x000fce0000011609 */
.L_x_2:
[----:B------:R-:W5:Y:S02]  /*1040*/  LDCU.64 UR8, c[0x0][0x3a0] ;  /* 0x00007400ff0877ac */ /* 0x000f640008000a00 */
[----:B-----5:R-:W-:-:S04]  /*1050*/  UIADD3 UR8, UP1, UPT, UR4, UR8, URZ ;  /* 0x0000000804087290 */ /* 0x020fc8000ff3e0ff */
[----:B------:R-:W-:Y:S02]  /*1060*/  UIADD3.X UR9, UPT, UPT, URZ, UR9, URZ, UP1, !UPT ;  /* 0x00000009ff097290 */ /* 0x000fe40008ffe4ff */
[----:B------:R-:W-:-:S04]  /*1070*/  MOV R2, UR8 ;  /* 0x0000000800027c02 */ /* 0x000fc80008000f00 */
[----:B------:R-:W-:-:S05]  /*1080*/  IMAD.U32 R3, RZ, RZ, UR9 ;  /* 0x00000009ff037e24 */ /* 0x000fca000f8e00ff */
[----:B012-4-:R-:W2:Y:S01]  /*1090*/  LDG.E.U8 R5, desc[UR12][R2.64] ;  /* 0x0000000c02057981 */ /* 0x017ea2000c1e1100 */
[----:B------:R-:W-:Y:S02]  /*10a0*/  UISETP.NE.AND UP1, UPT, UR4, URZ, UPT ;  /* 0x000000ff0400728c */ /* 0x000fe4000bf25270 */
[----:B------:R-:W-:-:S07]  /*10b0*/  UIADD3 UR8, UPT, UPT, UR4, -0x1, URZ ;  /* 0xffffffff04087890 */ /* 0x000fce000fffe0ff */
[----:B------:R-:W-:Y:S01]  /*10c0*/  UMOV UR4, UR8 ;  /* 0x0000000800047c82 */ /* 0x000fe20008000000 */
[----:B--2---:R-:W-:-:S05]  /*10d0*/  IADD3 R5, PT, PT, R5, R0, RZ ;  /* 0x0000000005057210 */ /* 0x004fca0007ffe0ff */
[----:B------:R1:W-:Y:S01]  /*10e0*/  STG.E.U8 desc[UR12][R2.64], R5 ;  /* 0x0000000502007986 */ /* 0x0003e2000c10110c */
[----:B------:R-:W-:Y:S05]  /*10f0*/  BRA.U UP1, `(.L_x_5) ;  /* 0xfffffff101207547 */ /* 0x000fea000b83ffff */
[----:B------:R-:W-:Y:S05]  /*1100*/  EXIT ;  /* 0x000000000000794d */ /* 0x000fea0003800000 */
.L_x_6:
[----:B------:R-:W-:-:S00]  /*1110*/  BRA `(.L_x_6) ;  /* 0xfffffffc00fc7947 */ /* 0x000fc0000383ffff */
[----:B------:R-:W-:-:S00]  /*1120*/  NOP ;  /* 0x0000000000007918 */ /* 0x000fc00000000000 */
        /* <DEDUP_REMOVED lines=13> */
.L_x_7:


//--------------------- .nv.shared.reserved.0     --------------------------
	.section	.nv.shared.reserved.0,"aw",@nobits
	.weak		__nv_reservedSMEM_offset_0_alias
	.size		__nv_reservedSMEM_offset_0_alias, 0, 64
	.other		__nv_reservedSMEM_offset_0_alias,@"STO_CUDA_RESERVED_SHARED STV_DEFAULT"
__nv_reservedSMEM_offset_0_alias:
	.zero		0
	.zero		64


//--------------------- .nv.constant0._Z20multiplyLargeNumbersPKhmS0_mPhm --------------------------
	.section	.nv.constant0._Z20multiplyLargeNumbersPKhmS0_mPhm,"a",@progbits
	.sectionflags	@""
	.align	4
.nv.constant0._Z20multiplyLargeNumbersPKhmS0_mPhm:
	.zero		944


//--------------------- SYMBOLS --------------------------

	.type		.nv.reservedSmem.offset0,@object
	.size		.nv.reservedSmem.offset0,0x4
